//
// Generated by NVIDIA NVVM Compiler
//
// Compiler Build ID: CL-36424714
// Cuda compilation tools, release 13.0, V13.0.88
// Based on NVVM 20.0.0
//

.version 9.0
.target sm_100
.address_size 64

	// .globl	_Z20stencil25_kernel_refPKfPfiii

.visible .entry _Z20stencil25_kernel_refPKfPfiii(
	.param .u64 .ptr .align 1 _Z20stencil25_kernel_refPKfPfiii_param_0,
	.param .u64 .ptr .align 1 _Z20stencil25_kernel_refPKfPfiii_param_1,
	.param .u32 _Z20stencil25_kernel_refPKfPfiii_param_2,
	.param .u32 _Z20stencil25_kernel_refPKfPfiii_param_3,
	.param .u32 _Z20stencil25_kernel_refPKfPfiii_param_4
)
{
	.reg .pred 	%p<23>;
	.reg .b32 	%r<37>;
	.reg .b32 	%f<52>;
	.reg .b64 	%rd<98>;

	ld.param.u64 	%rd9, [_Z20stencil25_kernel_refPKfPfiii_param_0];
	ld.param.u64 	%rd10, [_Z20stencil25_kernel_refPKfPfiii_param_1];
	ld.param.u32 	%r4, [_Z20stencil25_kernel_refPKfPfiii_param_2];
	ld.param.u32 	%r7, [_Z20stencil25_kernel_refPKfPfiii_param_3];
	ld.param.u32 	%r6, [_Z20stencil25_kernel_refPKfPfiii_param_4];
	cvta.to.global.u64 	%rd1, %rd10;
	cvta.to.global.u64 	%rd2, %rd9;
	mov.u32 	%r8, %ctaid.x;
	mov.u32 	%r9, %ntid.x;
	mov.u32 	%r10, %tid.x;
	mad.lo.s32 	%r1, %r8, %r9, %r10;
	mov.u32 	%r11, %ctaid.y;
	mov.u32 	%r12, %ntid.y;
	mov.u32 	%r13, %tid.y;
	mad.lo.s32 	%r14, %r11, %r12, %r13;
	mov.u32 	%r15, %ctaid.z;
	mov.u32 	%r16, %ntid.z;
	mov.u32 	%r17, %tid.z;
	mad.lo.s32 	%r3, %r15, %r16, %r17;
	setp.ge.s32 	%p5, %r1, %r4;
	setp.ge.s32 	%p6, %r14, %r7;
	or.pred  	%p7, %p5, %p6;
	setp.ge.s32 	%p8, %r3, %r6;
	or.pred  	%p9, %p7, %p8;
	@%p9 bra 	$L__BB0_8;
	setp.lt.s32 	%p11, %r1, 4;
	add.s32 	%r18, %r4, -4;
	setp.ge.s32 	%p12, %r1, %r18;
	or.pred  	%p13, %p11, %p12;
	setp.lt.u32 	%p14, %r14, 4;
	mov.pred 	%p21, 0;
	or.pred  	%p15, %p14, %p13;
	@%p15 bra 	$L__BB0_3;
	add.s32 	%r19, %r7, -4;
	setp.lt.s32 	%p21, %r14, %r19;
$L__BB0_3:
	setp.lt.u32 	%p17, %r3, 4;
	not.pred 	%p18, %p21;
	mov.pred 	%p22, -1;
	or.pred  	%p19, %p18, %p17;
	@%p19 bra 	$L__BB0_5;
	add.s32 	%r20, %r6, -4;
	setp.ge.s32 	%p22, %r3, %r20;
$L__BB0_5:
	cvt.u64.u32 	%rd3, %r7;
	mul.wide.u32 	%rd4, %r7, %r3;
	cvt.u64.u32 	%rd5, %r14;
	add.s64 	%rd11, %rd4, %rd5;
	cvt.s64.s32 	%rd6, %r4;
	cvt.s64.s32 	%rd7, %r1;
	mad.lo.s64 	%rd8, %rd11, %rd6, %rd7;
	not.pred 	%p20, %p22;
	@%p20 bra 	$L__BB0_7;
	shl.b64 	%rd95, %rd8, 2;
	add.s64 	%rd96, %rd2, %rd95;
	ld.global.nc.f32 	%f51, [%rd96];
	add.s64 	%rd97, %rd1, %rd95;
	st.global.f32 	[%rd97], %f51;
	bra.uni 	$L__BB0_8;
$L__BB0_7:
	shl.b64 	%rd12, %rd8, 2;
	add.s64 	%rd13, %rd2, %rd12;
	ld.global.nc.f32 	%f1, [%rd13];
	ld.global.nc.f32 	%f2, [%rd13+-4];
	ld.global.nc.f32 	%f3, [%rd13+4];
	add.f32 	%f4, %f2, %f3;
	add.s32 	%r21, %r14, -1;
	cvt.s64.s32 	%rd14, %r21;
	add.s64 	%rd15, %rd4, %rd14;
	mad.lo.s64 	%rd16, %rd15, %rd6, %rd7;
	shl.b64 	%rd17, %rd16, 2;
	add.s64 	%rd18, %rd2, %rd17;
	ld.global.nc.f32 	%f5, [%rd18];
	add.f32 	%f6, %f4, %f5;
	add.s32 	%r22, %r14, 1;
	cvt.u64.u32 	%rd19, %r22;
	add.s64 	%rd20, %rd4, %rd19;
	mad.lo.s64 	%rd21, %rd20, %rd6, %rd7;
	shl.b64 	%rd22, %rd21, 2;
	add.s64 	%rd23, %rd2, %rd22;
	ld.global.nc.f32 	%f7, [%rd23];
	add.f32 	%f8, %f6, %f7;
	add.s32 	%r23, %r3, -1;
	cvt.s64.s32 	%rd24, %r23;
	mad.lo.s64 	%rd25, %rd24, %rd3, %rd5;
	mad.lo.s64 	%rd26, %rd25, %rd6, %rd7;
	shl.b64 	%rd27, %rd26, 2;
	add.s64 	%rd28, %rd2, %rd27;
	ld.global.nc.f32 	%f9, [%rd28];
	add.f32 	%f10, %f8, %f9;
	add.s32 	%r24, %r3, 1;
	cvt.u64.u32 	%rd29, %r24;
	mad.lo.s64 	%rd30, %rd29, %rd3, %rd5;
	mad.lo.s64 	%rd31, %rd30, %rd6, %rd7;
	shl.b64 	%rd32, %rd31, 2;
	add.s64 	%rd33, %rd2, %rd32;
	ld.global.nc.f32 	%f11, [%rd33];
	add.f32 	%f12, %f10, %f11;
	mul.f32 	%f13, %f12, 0f3DCCCCCD;
	fma.rn.f32 	%f14, %f1, 0f3F000000, %f13;
	ld.global.nc.f32 	%f15, [%rd13+-8];
	ld.global.nc.f32 	%f16, [%rd13+8];
	add.f32 	%f17, %f15, %f16;
	add.s32 	%r25, %r14, -2;
	cvt.s64.s32 	%rd34, %r25;
	add.s64 	%rd35, %rd4, %rd34;
	mad.lo.s64 	%rd36, %rd35, %rd6, %rd7;
	shl.b64 	%rd37, %rd36, 2;
	add.s64 	%rd38, %rd2, %rd37;
	ld.global.nc.f32 	%f18, [%rd38];
	add.f32 	%f19, %f17, %f18;
	add.s32 	%r26, %r14, 2;
	cvt.u64.u32 	%rd39, %r26;
	add.s64 	%rd40, %rd4, %rd39;
	mad.lo.s64 	%rd41, %rd40, %rd6, %rd7;
	shl.b64 	%rd42, %rd41, 2;
	add.s64 	%rd43, %rd2, %rd42;
	ld.global.nc.f32 	%f20, [%rd43];
	add.f32 	%f21, %f19, %f20;
	add.s32 	%r27, %r3, -2;
	cvt.s64.s32 	%rd44, %r27;
	mad.lo.s64 	%rd45, %rd44, %rd3, %rd5;
	mad.lo.s64 	%rd46, %rd45, %rd6, %rd7;
	shl.b64 	%rd47, %rd46, 2;
	add.s64 	%rd48, %rd2, %rd47;
	ld.global.nc.f32 	%f22, [%rd48];
	add.f32 	%f23, %f21, %f22;
	add.s32 	%r28, %r3, 2;
	cvt.u64.u32 	%rd49, %r28;
	mad.lo.s64 	%rd50, %rd49, %rd3, %rd5;
	mad.lo.s64 	%rd51, %rd50, %rd6, %rd7;
	shl.b64 	%rd52, %rd51, 2;
	add.s64 	%rd53, %rd2, %rd52;
	ld.global.nc.f32 	%f24, [%rd53];
	add.f32 	%f25, %f23, %f24;
	fma.rn.f32 	%f26, %f25, 0f3D4CCCCD, %f14;
	ld.global.nc.f32 	%f27, [%rd13+-12];
	ld.global.nc.f32 	%f28, [%rd13+12];
	add.f32 	%f29, %f27, %f28;
	add.s32 	%r29, %r14, -3;
	cvt.s64.s32 	%rd54, %r29;
	add.s64 	%rd55, %rd4, %rd54;
	mad.lo.s64 	%rd56, %rd55, %rd6, %rd7;
	shl.b64 	%rd57, %rd56, 2;
	add.s64 	%rd58, %rd2, %rd57;
	ld.global.nc.f32 	%f30, [%rd58];
	add.f32 	%f31, %f29, %f30;
	add.s32 	%r30, %r14, 3;
	cvt.u64.u32 	%rd59, %r30;
	add.s64 	%rd60, %rd4, %rd59;
	mad.lo.s64 	%rd61, %rd60, %rd6, %rd7;
	shl.b64 	%rd62, %rd61, 2;
	add.s64 	%rd63, %rd2, %rd62;
	ld.global.nc.f32 	%f32, [%rd63];
	add.f32 	%f33, %f31, %f32;
	add.s32 	%r31, %r3, -3;
	cvt.s64.s32 	%rd64, %r31;
	mad.lo.s64 	%rd65, %rd64, %rd3, %rd5;
	mad.lo.s64 	%rd66, %rd65, %rd6, %rd7;
	shl.b64 	%rd67, %rd66, 2;
	add.s64 	%rd68, %rd2, %rd67;
	ld.global.nc.f32 	%f34, [%rd68];
	add.f32 	%f35, %f33, %f34;
	add.s32 	%r32, %r3, 3;
	cvt.u64.u32 	%rd69, %r32;
	mad.lo.s64 	%rd70, %rd69, %rd3, %rd5;
	mad.lo.s64 	%rd71, %rd70, %rd6, %rd7;
	shl.b64 	%rd72, %rd71, 2;
	add.s64 	%rd73, %rd2, %rd72;
	ld.global.nc.f32 	%f36, [%rd73];
	add.f32 	%f37, %f35, %f36;
	fma.rn.f32 	%f38, %f37, 0f3CCCCCCD, %f26;
	ld.global.nc.f32 	%f39, [%rd13+-16];
	ld.global.nc.f32 	%f40, [%rd13+16];
	add.f32 	%f41, %f39, %f40;
	add.s32 	%r33, %r14, -4;
	cvt.s64.s32 	%rd74, %r33;
	add.s64 	%rd75, %rd4, %rd74;
	mad.lo.s64 	%rd76, %rd75, %rd6, %rd7;
	shl.b64 	%rd77, %rd76, 2;
	add.s64 	%rd78, %rd2, %rd77;
	ld.global.nc.f32 	%f42, [%rd78];
	add.f32 	%f43, %f41, %f42;
	add.s32 	%r34, %r14, 4;
	cvt.u64.u32 	%rd79, %r34;
	add.s64 	%rd80, %rd4, %rd79;
	mad.lo.s64 	%rd81, %rd80, %rd6, %rd7;
	shl.b64 	%rd82, %rd81, 2;
	add.s64 	%rd83, %rd2, %rd82;
	ld.global.nc.f32 	%f44, [%rd83];
	add.f32 	%f45, %f43, %f44;
	add.s32 	%r35, %r3, -4;
	cvt.s64.s32 	%rd84, %r35;
	mad.lo.s64 	%rd85, %rd84, %rd3, %rd5;
	mad.lo.s64 	%rd86, %rd85, %rd6, %rd7;
	shl.b64 	%rd87, %rd86, 2;
	add.s64 	%rd88, %rd2, %rd87;
	ld.global.nc.f32 	%f46, [%rd88];
	add.f32 	%f47, %f45, %f46;
	add.s32 	%r36, %r3, 4;
	cvt.u64.u32 	%rd89, %r36;
	mad.lo.s64 	%rd90, %rd89, %rd3, %rd5;
	mad.lo.s64 	%rd91, %rd90, %rd6, %rd7;
	shl.b64 	%rd92, %rd91, 2;
	add.s64 	%rd93, %rd2, %rd92;
	ld.global.nc.f32 	%f48, [%rd93];
	add.f32 	%f49, %f47, %f48;
	fma.rn.f32 	%f50, %f49, 0f3C4CCCCD, %f38;
	add.s64 	%rd94, %rd1, %rd12;
	st.global.f32 	[%rd94], %f50;
$L__BB0_8:
	ret;

}


// ===== COMPILED SASS (sm_100) =====

	.target	sm_100

	.elftype	@"ET_EXEC"


//--------------------- .note.nv.tkinfo           --------------------------
	.section	.note.nv.tkinfo,"",@"SHT_NOTE"
	.sectionflags	@"SHF_NOTE_NV_TKINFO"
	.tkinfo
        /*0018*/ 	.word	0x00000002
        /*0030*/ 	.string	""
        /*0030*/ 	.string	"ptxas"
        /*0030*/ 	.string	"Cuda compilation tools, release 13.0, V13.0.88"
        /*0030*/ 	.string	"Build cuda_13.0.r13.0/compiler.36424714_0"
        /*0030*/ 	.string	"-arch sm_100 -m 64 "



//--------------------- .note.nv.cuinfo           --------------------------
	.section	.note.nv.cuinfo,"",@"SHT_NOTE"
	.sectionflags	@"SHF_NOTE_NV_CUINFO"
        /*0018*/ 	.short	0x0002
        /*001a*/ 	.short	0x0064
        /*001c*/ 	.short	0x0082
	.zero		2


//--------------------- .nv.info                  --------------------------
	.section	.nv.info,"",@"SHT_CUDA_INFO"
	.align	4


	//----- nvinfo : EIATTR_REGCOUNT
	.align		4
        /*0000*/ 	.byte	0x04, 0x2f
        /*0002*/ 	.short	(.L_1 - .L_0)
	.align		4
.L_0:
        /*0004*/ 	.word	index@(_Z20stencil25_kernel_refPKfPfiii)
        /*0008*/ 	.word	0x0000001f


	//----- nvinfo : EIATTR_FRAME_SIZE
	.align		4
.L_1:
        /*000c*/ 	.byte	0x04, 0x11
        /*000e*/ 	.short	(.L_3 - .L_2)
	.align		4
.L_2:
        /*0010*/ 	.word	index@(_Z20stencil25_kernel_refPKfPfiii)
        /*0014*/ 	.word	0x00000000


	//----- nvinfo : EIATTR_MIN_STACK_SIZE
	.align		4
.L_3:
        /*0018*/ 	.byte	0x04, 0x12
        /*001a*/ 	.short	(.L_5 - .L_4)
	.align		4
.L_4:
        /*001c*/ 	.word	index@(_Z20stencil25_kernel_refPKfPfiii)
        /*0020*/ 	.word	0x00000000
.L_5:


//--------------------- .nv.compat                --------------------------
	.section	.nv.compat,"",@"SHT_CUDA_COMPAT_INFO"
	.align	4
        /*0000*/ 	.byte	0x02, 0x09, 0x00, 0x00, 0x02, 0x02, 0x01, 0x00, 0x02, 0x05, 0x05, 0x00, 0x03, 0x07, 0x01, 0x01
        /*0010*/ 	.byte	0x02, 0x03, 0x00, 0x00, 0x02, 0x06, 0x01, 0x00, 0x04, 0x0b, 0x08, 0x00, 0x09, 0x00, 0x00, 0x00
        /*0020*/ 	.byte	0x00, 0x00, 0x00, 0x00


//--------------------- .nv.info._Z20stencil25_kernel_refPKfPfiii --------------------------
	.section	.nv.info._Z20stencil25_kernel_refPKfPfiii,"",@"SHT_CUDA_INFO"
	.sectionflags	@""
	.align	4


	//----- nvinfo : EIATTR_CUDA_API_VERSION
	.align		4
        /*0000*/ 	.byte	0x04, 0x37
        /*0002*/ 	.short	(.L_7 - .L_6)
.L_6:
        /*0004*/ 	.word	0x00000082


	//----- nvinfo : EIATTR_KPARAM_INFO
	.align		4
.L_7:
        /*0008*/ 	.byte	0x04, 0x17
        /*000a*/ 	.short	(.L_9 - .L_8)
.L_8:
        /*000c*/ 	.word	0x00000000
        /*0010*/ 	.short	0x0004
        /*0012*/ 	.short	0x0018
        /*0014*/ 	.byte	0x00, 0xf0, 0x11, 0x00


	//----- nvinfo : EIATTR_KPARAM_INFO
	.align		4
.L_9:
        /*0018*/ 	.byte	0x04, 0x17
        /*001a*/ 	.short	(.L_11 - .L_10)
.L_10:
        /*001c*/ 	.word	0x00000000
        /*0020*/ 	.short	0x0003
        /*0022*/ 	.short	0x0014
        /*0024*/ 	.byte	0x00, 0xf0, 0x11, 0x00


	//----- nvinfo : EIATTR_KPARAM_INFO
	.align		4
.L_11:
        /*0028*/ 	.byte	0x04, 0x17
        /*002a*/ 	.short	(.L_13 - .L_12)
.L_12:
        /*002c*/ 	.word	0x00000000
        /*0030*/ 	.short	0x0002
        /*0032*/ 	.short	0x0010
        /*0034*/ 	.byte	0x00, 0xf0, 0x11, 0x00


	//----- nvinfo : EIATTR_KPARAM_INFO
	.align		4
.L_13:
        /*0038*/ 	.byte	0x04, 0x17
        /*003a*/ 	.short	(.L_15 - .L_14)
.L_14:
        /*003c*/ 	.word	0x00000000
        /*0040*/ 	.short	0x0001
        /*0042*/ 	.short	0x0008
        /*0044*/ 	.byte	0x00, 0xf5, 0x21, 0x00


	//----- nvinfo : EIATTR_KPARAM_INFO
	.align		4
.L_15:
        /*0048*/ 	.byte	0x04, 0x17
        /*004a*/ 	.short	(.L_17 - .L_16)
.L_16:
        /*004c*/ 	.word	0x00000000
        /*0050*/ 	.short	0x0000
        /*0052*/ 	.short	0x0000
        /*0054*/ 	.byte	0x00, 0xf5, 0x21, 0x00


	//----- nvinfo : EIATTR_SPARSE_MMA_MASK
	.align		4
.L_17:
        /*0058*/ 	.byte	0x03, 0x50
        /*005a*/ 	.short	0x0000


	//----- nvinfo : EIATTR_MAXREG_COUNT
	.align		4
        /*005c*/ 	.byte	0x03, 0x1b
        /*005e*/ 	.short	0x00ff


	//----- nvinfo : EIATTR_MERCURY_ISA_VERSION
	.align		4
        /*0060*/ 	.byte	0x03, 0x5f
        /*0062*/ 	.short	0x0101


	//----- nvinfo : EIATTR_VRC_CTA_INIT_COUNT
	.align		4
        /*0064*/ 	.byte	0x02, 0x4a
	.zero		1
	.zero		1


	//----- nvinfo : EIATTR_EXIT_INSTR_OFFSETS
	.align		4
        /*0068*/ 	.byte	0x04, 0x1c
        /*006a*/ 	.short	(.L_19 - .L_18)


	//   ....[0]....
.L_18:
        /*006c*/ 	.word	0x00000120


	//   ....[1]....
        /*0070*/ 	.word	0x000002f0


	//   ....[2]....
        /*0074*/ 	.word	0x00001030


	//----- nvinfo : EIATTR_CRS_STACK_SIZE
	.align		4
.L_19:
        /*0078*/ 	.byte	0x04, 0x1e
        /*007a*/ 	.short	(.L_21 - .L_20)
.L_20:
        /*007c*/ 	.word	0x00000000


	//----- nvinfo : EIATTR_CBANK_PARAM_SIZE
	.align		4
.L_21:
        /*0080*/ 	.byte	0x03, 0x19
        /*0082*/ 	.short	0x001c


	//----- nvinfo : EIATTR_PARAM_CBANK
	.align		4
        /*0084*/ 	.byte	0x04, 0x0a
        /*0086*/ 	.short	(.L_23 - .L_22)
	.align		4
.L_22:
        /*0088*/ 	.word	index@(.nv.constant0._Z20stencil25_kernel_refPKfPfiii)
        /*008c*/ 	.short	0x0380
        /*008e*/ 	.short	0x001c


	//----- nvinfo : EIATTR_SW_WAR
	.align		4
.L_23:
        /*0090*/ 	.byte	0x04, 0x36
        /*0092*/ 	.short	(.L_25 - .L_24)
.L_24:
        /*0094*/ 	.word	0x00000008
.L_25:


//--------------------- .nv.callgraph             --------------------------
	.section	.nv.callgraph,"",@"SHT_CUDA_CALLGRAPH"
	.align	4
	.sectionentsize	8
	.align		4
        /*0000*/ 	.word	0x00000000
	.align		4
        /*0004*/ 	.word	0xffffffff
	.align		4
        /*0008*/ 	.word	0x00000000
	.align		4
        /*000c*/ 	.word	0xfffffffe
	.align		4
        /*0010*/ 	.word	0x00000000
	.align		4
        /*0014*/ 	.word	0xfffffffd
	.align		4
        /*0018*/ 	.word	0x00000000
	.align		4
        /*001c*/ 	.word	0xfffffffc


//--------------------- .text._Z20stencil25_kernel_refPKfPfiii --------------------------
	.section	.text._Z20stencil25_kernel_refPKfPfiii,"ax",@progbits
	.align	128
        .global         _Z20stencil25_kernel_refPKfPfiii
        .type           _Z20stencil25_kernel_refPKfPfiii,@function
        .size           _Z20stencil25_kernel_refPKfPfiii,(.L_x_2 - _Z20stencil25_kernel_refPKfPfiii)
        .other          _Z20stencil25_kernel_refPKfPfiii,@"STO_CUDA_ENTRY STV_DEFAULT"
_Z20stencil25_kernel_refPKfPfiii:
.text._Z20stencil25_kernel_refPKfPfiii:
[----:B------:R-:W-:Y:S01]  /*0000*/  LDC R1, c[0x0][0x37c] ;  /* 0x0000df00ff017b82 */ /* 0x000fe20000000800 */
[----:B------:R-:W0:Y:S07]  /*0010*/  S2R R13, SR_TID.Y ;  /* 0x00000000000d7919 */ /* 0x000e2e0000002200 */
[----:B------:R-:W1:Y:S01]  /*0020*/  LDC R10, c[0x0][0x360] ;  /* 0x0000d800ff0a7b82 */ /* 0x000e620000000800 */
[----:B------:R-:W1:Y:S01]  /*0030*/  S2R R11, SR_TID.X ;  /* 0x00000000000b7919 */ /* 0x000e620000002100 */
[----:B------:R-:W2:Y:S06]  /*0040*/  S2R R3, SR_TID.Z ;  /* 0x0000000000037919 */ /* 0x000eac0000002300 */
[----:B------:R-:W0:Y:S08]  /*0050*/  S2UR UR5, SR_CTAID.Y ;  /* 0x00000000000579c3 */ /* 0x000e300000002600 */
[----:B------:R-:W0:Y:S08]  /*0060*/  LDC R12, c[0x0][0x364] ;  /* 0x0000d900ff0c7b82 */ /* 0x000e300000000800 */
[----:B------:R-:W1:Y:S08]  /*0070*/  S2UR UR4, SR_CTAID.X ;  /* 0x00000000000479c3 */ /* 0x000e700000002500 */
[----:B------:R-:W3:Y:S08]  /*0080*/  LDC.64 R14, c[0x0][0x390] ;  /* 0x0000e400ff0e7b82 */ /* 0x000ef00000000a00 */
[----:B------:R-:W2:Y:S01]  /*0090*/  S2UR UR6, SR_CTAID.Z ;  /* 0x00000000000679c3 */ /* 0x000ea20000002700 */
[----:B0-----:R-:W-:-:S07]  /*00a0*/  IMAD R12, R12, UR5, R13 ;  /* 0x000000050c0c7c24 */ /* 0x001fce000f8e020d */
[----:B------:R-:W2:Y:S01]  /*00b0*/  LDC R28, c[0x0][0x368] ;  /* 0x0000da00ff1c7b82 */ /* 0x000ea20000000800 */
[----:B-1----:R-:W-:-:S07]  /*00c0*/  IMAD R10, R10, UR4, R11 ;  /* 0x000000040a0a7c24 */ /* 0x002fce000f8e020b */
[----:B------:R-:W0:Y:S01]  /*00d0*/  LDC R5, c[0x0][0x398] ;  /* 0x0000e600ff057b82 */ /* 0x000e220000000800 */
[----:B---3--:R-:W-:-:S04]  /*00e0*/  ISETP.GE.AND P0, PT, R12, R15, PT ;  /* 0x0000000f0c00720c */ /* 0x008fc80003f06270 */
[----:B------:R-:W-:Y:S01]  /*00f0*/  ISETP.GE.OR P0, PT, R10, R14, P0 ;  /* 0x0000000e0a00720c */ /* 0x000fe20000706670 */
[----:B--2---:R-:W-:-:S05]  /*0100*/  IMAD R28, R28, UR6, R3 ;  /* 0x000000061c1c7c24 */ /* 0x004fca000f8e0203 */
[----:B0-----:R-:W-:-:S13]  /*0110*/  ISETP.GE.OR P0, PT, R28, R5, P0 ;  /* 0x000000051c00720c */ /* 0x001fda0000706670 */
[----:B------:R-:W-:Y:S05]  /*0120*/  @P0 EXIT ;  /* 0x000000000000094d */ /* 0x000fea0003800000 */
[----:B------:R-:W-:Y:S01]  /*0130*/  IADD3 R3, PT, PT, R14, -0x4, RZ ;  /* 0xfffffffc0e037810 */ /* 0x000fe20007ffe0ff */
[----:B------:R-:W-:Y:S01]  /*0140*/  HFMA2 R13, -RZ, RZ, 0, 0 ;  /* 0x00000000ff0d7431 */ /* 0x000fe200000001ff */
[----:B------:R-:W-:Y:S01]  /*0150*/  SHF.R.S32.HI R11, RZ, 0x1f, R10 ;  /* 0x0000001fff0b7819 */ /* 0x000fe2000001140a */
[----:B------:R-:W0:Y:S01]  /*0160*/  LDCU.64 UR6, c[0x0][0x358] ;  /* 0x00006b00ff0677ac */ /* 0x000e220008000a00 */
[C---:B------:R-:W-:Y:S02]  /*0170*/  ISETP.GE.AND P0, PT, R10.reuse, R3, PT ;  /* 0x000000030a00720c */ /* 0x040fe40003f06270 */
[----:B------:R-:W-:Y:S02]  /*0180*/  SHF.R.S32.HI R24, RZ, 0x1f, R14 ;  /* 0x0000001fff187819 */ /* 0x000fe4000001140e */
[----:B------:R-:W-:-:S04]  /*0190*/  ISETP.LT.OR P0, PT, R10, 0x4, P0 ;  /* 0x000000040a00780c */ /* 0x000fc80000701670 */
[----:B------:R-:W-:-:S13]  /*01a0*/  ISETP.LT.U32.OR P0, PT, R12, 0x4, P0 ;  /* 0x000000040c00780c */ /* 0x000fda0000701470 */
[----:B------:R-:W-:-:S04]  /*01b0*/  @!P0 IADD3 R3, PT, PT, R15, -0x4, RZ ;  /* 0xfffffffc0f038810 */ /* 0x000fc80007ffe0ff */
[----:B------:R-:W-:Y:S01]  /*01c0*/  ISETP.LT.AND P0, PT, R12, R3, !P0 ;  /* 0x000000030c00720c */ /* 0x000fe20004701270 */
[----:B------:R-:W-:-:S03]  /*01d0*/  IMAD.WIDE.U32 R2, R28, R15, R12 ;  /* 0x0000000f1c027225 */ /* 0x000fc600078e000c */
[----:B------:R-:W-:Y:S01]  /*01e0*/  ISETP.LT.U32.OR P0, PT, R28, 0x4, !P0 ;  /* 0x000000041c00780c */ /* 0x000fe20004701470 */
[----:B------:R-:W-:-:S04]  /*01f0*/  IMAD R3, R3, R14, RZ ;  /* 0x0000000e03037224 */ /* 0x000fc800078e02ff */
[----:B------:R-:W-:-:S08]  /*0200*/  IMAD R3, R2, R24, R3 ;  /* 0x0000001802037224 */ /* 0x000fd000078e0203 */
[----:B------:R-:W-:-:S04]  /*0210*/  @!P0 IADD3 R5, PT, PT, R5, -0x4, RZ ;  /* 0xfffffffc05058810 */ /* 0x000fc80007ffe0ff */
[----:B------:R-:W-:Y:S01]  /*0220*/  ISETP.GE.OR P0, PT, R28, R5, P0 ;  /* 0x000000051c00720c */ /* 0x000fe20000706670 */
[----:B------:R-:W-:-:S05]  /*0230*/  IMAD.WIDE.U32 R4, R2, R14, R10 ;  /* 0x0000000e02047225 */ /* 0x000fca00078e000a */
[----:B------:R-:W-:-:S07]  /*0240*/  IADD3 R3, PT, PT, R5, R3, RZ ;  /* 0x0000000305037210 */ /* 0x000fce0007ffe0ff */
[----:B0-----:R-:W-:Y:S05]  /*0250*/  @!P0 BRA `(.L_x_0) ;  /* 0x0000000000288947 */ /* 0x001fea0003800000 */
[----:B------:R-:W0:Y:S01]  /*0260*/  LDCU.128 UR8, c[0x0][0x380] ;  /* 0x00007000ff0877ac */ /* 0x000e220008000c00 */
[C---:B------:R-:W-:Y:S02]  /*0270*/  SHF.L.U32 R5, R4.reuse, 0x2, RZ ;  /* 0x0000000204057819 */ /* 0x040fe400000006ff */
[----:B------:R-:W-:Y:S02]  /*0280*/  SHF.L.U64.HI R0, R4, 0x2, R3 ;  /* 0x0000000204007819 */ /* 0x000fe40000010203 */
[----:B0-----:R-:W-:-:S04]  /*0290*/  IADD3 R2, P0, PT, R5, UR8, RZ ;  /* 0x0000000805027c10 */ /* 0x001fc8000ff1e0ff */
[----:B------:R-:W-:-:S06]  /*02a0*/  IADD3.X R3, PT, PT, R0, UR9, RZ, P0, !PT ;  /* 0x0000000900037c10 */ /* 0x000fcc00087fe4ff */
[----:B------:R-:W2:Y:S01]  /*02b0*/  LDG.E.CONSTANT R3, desc[UR6][R2.64] ;  /* 0x0000000602037981 */ /* 0x000ea2000c1e9900 */
[----:B------:R-:W-:-:S04]  /*02c0*/  IADD3 R4, P0, PT, R5, UR10, RZ ;  /* 0x0000000a05047c10 */ /* 0x000fc8000ff1e0ff */
[----:B------:R-:W-:-:S05]  /*02d0*/  IADD3.X R5, PT, PT, R0, UR11, RZ, P0, !PT ;  /* 0x0000000b00057c10 */ /* 0x000fca00087fe4ff */
[----:B--2---:R-:W-:Y:S01]  /*02e0*/  STG.E desc[UR6][R4.64], R3 ;  /* 0x0000000304007986 */ /* 0x004fe2000c101906 */
[----:B------:R-:W-:Y:S05]  /*02f0*/  EXIT ;  /* 0x000000000000794d */ /* 0x000fea0003800000 */
.L_x_0:
[----:B------:R-:W0:Y:S01]  /*0300*/  LDCU.128 UR8, c[0x0][0x380] ;  /* 0x00007000ff0877ac */ /* 0x000e220008000c00 */
[C---:B------:R-:W-:Y:S02]  /*0310*/  SHF.L.U32 R2, R4.reuse, 0x2, RZ ;  /* 0x0000000204027819 */ /* 0x040fe400000006ff */
[----:B------:R-:W-:Y:S01]  /*0320*/  SHF.L.U64.HI R3, R4, 0x2, R3 ;  /* 0x0000000204037819 */ /* 0x000fe20000010203 */
[----:B------:R-:W-:-:S05]  /*0330*/  VIADD R4, R12, 0xffffffff ;  /* 0xffffffff0c047836 */ /* 0x000fca0000000000 */
[----:B------:R-:W-:-:S03]  /*0340*/  SHF.R.S32.HI R5, RZ, 0x1f, R4 ;  /* 0x0000001fff057819 */ /* 0x000fc60000011404 */
[----:B------:R-:W-:Y:S01]  /*0350*/  IMAD.WIDE.U32 R6, R28, R15, R4 ;  /* 0x0000000f1c067225 */ /* 0x000fe200078e0004 */
[----:B0-----:R-:W-:-:S03]  /*0360*/  IADD3 R20, P0, PT, R2, UR8, RZ ;  /* 0x0000000802147c10 */ /* 0x001fc6000ff1e0ff */
[-C--:B------:R-:W-:Y:S01]  /*0370*/  IMAD R7, R7, R14.reuse, RZ ;  /* 0x0000000e07077224 */ /* 0x080fe200078e02ff */
[----:B------:R-:W-:Y:S01]  /*0380*/  IADD3.X R21, PT, PT, R3, UR9, RZ, P0, !PT ;  /* 0x0000000903157c10 */ /* 0x000fe200087fe4ff */
[----:B------:R-:W-:-:S04]  /*0390*/  IMAD.WIDE.U32 R4, R6, R14, R10 ;  /* 0x0000000e06047225 */ /* 0x000fc800078e000a */
[----:B------:R-:W2:Y:S01]  /*03a0*/  LDG.E.CONSTANT R25, desc[UR6][R20.64+-0x4] ;  /* 0xfffffc0614197981 */ /* 0x000ea2000c1e9900 */
[----:B------:R-:W-:-:S03]  /*03b0*/  IMAD R7, R6, R24, R7 ;  /* 0x0000001806077224 */ /* 0x000fc600078e0207 */
[----:B------:R-:W2:Y:S01]  /*03c0*/  LDG.E.CONSTANT R18, desc[UR6][R20.64+0x4] ;  /* 0x0000040614127981 */ /* 0x000ea2000c1e9900 */
[----:B------:R-:W-:Y:S02]  /*03d0*/  LEA R8, P0, R4, UR8, 0x2 ;  /* 0x0000000804087c11 */ /* 0x000fe4000f8010ff */
[----:B------:R-:W-:-:S04]  /*03e0*/  IADD3 R5, PT, PT, R5, R7, RZ ;  /* 0x0000000705057210 */ /* 0x000fc80007ffe0ff */
[----:B------:R-:W-:Y:S02]  /*03f0*/  LEA.HI.X R9, R4, UR9, R5, 0x2, P0 ;  /* 0x0000000904097c11 */ /* 0x000fe400080f1405 */
[----:B------:R-:W-:Y:S02]  /*0400*/  IADD3 R4, PT, PT, R12, 0x1, RZ ;  /* 0x000000010c047810 */ /* 0x000fe40007ffe0ff */
[----:B------:R-:W-:Y:S02]  /*0410*/  MOV R5, RZ ;  /* 0x000000ff00057202 */ /* 0x000fe40000000f00 */
[----:B------:R-:W3:Y:S01]  /*0420*/  LDG.E.CONSTANT R9, desc[UR6][R8.64] ;  /* 0x0000000608097981 */ /* 0x000ee2000c1e9900 */
[C---:B------:R-:W-:Y:S01]  /*0430*/  IADD3 R0, PT, PT, R28.reuse, -0x1, RZ ;  /* 0xffffffff1c007810 */ /* 0x040fe20007ffe0ff */
[----:B------:R-:W-:-:S04]  /*0440*/  IMAD.WIDE.U32 R6, R28, R15, R4 ;  /* 0x0000000f1c067225 */ /* 0x000fc800078e0004 */
[-C--:B------:R-:W-:Y:S02]  /*0450*/  IMAD R7, R7, R14.reuse, RZ ;  /* 0x0000000e07077224 */ /* 0x080fe400078e02ff */
[----:B------:R-:W-:-:S04]  /*0460*/  IMAD.WIDE.U32 R4, R6, R14, R10 ;  /* 0x0000000e06047225 */ /* 0x000fc800078e000a */
[----:B------:R-:W-:Y:S01]  /*0470*/  IMAD R7, R6, R24, R7 ;  /* 0x0000001806077224 */ /* 0x000fe200078e0207 */
[----:B------:R-:W-:Y:S02]  /*0480*/  LEA R16, P0, R4, UR8, 0x2 ;  /* 0x0000000804107c11 */ /* 0x000fe4000f8010ff */
[----:B------:R-:W-:Y:S02]  /*0490*/  SHF.R.S32.HI R6, RZ, 0x1f, R0 ;  /* 0x0000001fff067819 */ /* 0x000fe40000011400 */
[----:B------:R-:W-:-:S03]  /*04a0*/  IADD3 R5, PT, PT, R5, R7, RZ ;  /* 0x0000000705057210 */ /* 0x000fc60007ffe0ff */
[-C--:B------:R-:W-:Y:S01]  /*04b0*/  IMAD R7, R6, R15.reuse, RZ ;  /* 0x0000000f06077224 */ /* 0x080fe200078e02ff */
[----:B------:R-:W-:Y:S01]  /*04c0*/  LEA.HI.X R17, R4, UR9, R5, 0x2, P0 ;  /* 0x0000000904117c11 */ /* 0x000fe200080f1405 */
[----:B------:R-:W-:-:S05]  /*04d0*/  IMAD.WIDE.U32 R4, R0, R15, R12 ;  /* 0x0000000f00047225 */ /* 0x000fca00078e000c */
[----:B------:R-:W-:Y:S01]  /*04e0*/  IADD3 R7, PT, PT, R5, R7, RZ ;  /* 0x0000000705077210 */ /* 0x000fe20007ffe0ff */
[----:B------:R-:W-:Y:S01]  /*04f0*/  VIADD R5, R28, 0x1 ;  /* 0x000000011c057836 */ /* 0x000fe20000000000 */
[----:B------:R-:W-:Y:S01]  /*0500*/  UMOV UR4, URZ ;  /* 0x000000ff00047c82 */ /* 0x000fe20008000000 */
[----:B------:R-:W-:Y:S01]  /*0510*/  IADD3 R22, PT, PT, R12, -0x2, RZ ;  /* 0xfffffffe0c167810 */ /* 0x000fe20007ffe0ff */
[----:B------:R-:W4:Y:S01]  /*0520*/  LDG.E.CONSTANT R17, desc[UR6][R16.64] ;  /* 0x0000000610117981 */ /* 0x000f22000c1e9900 */
[-C--:B------:R-:W-:Y:S02]  /*0530*/  IMAD R19, R7, R14.reuse, RZ ;  /* 0x0000000e07137224 */ /* 0x080fe400078e02ff */
[----:B------:R-:W-:Y:S01]  /*0540*/  IMAD.WIDE.U32 R6, R4, R14, R10 ;  /* 0x0000000e04067225 */ /* 0x000fe200078e000a */
[----:B------:R-:W-:-:S03]  /*0550*/  SHF.R.S32.HI R23, RZ, 0x1f, R22 ;  /* 0x0000001fff177819 */ /* 0x000fc60000011416 */
[----:B------:R-:W-:Y:S01]  /*0560*/  IMAD R19, R24, R4, R19 ;  /* 0x0000000418137224 */ /* 0x000fe200078e0213 */
[----:B------:R-:W-:Y:S01]  /*0570*/  LEA R26, P0, R6, UR8, 0x2 ;  /* 0x00000008061a7c11 */ /* 0x000fe2000f8010ff */
[----:B------:R-:W-:-:S03]  /*0580*/  IMAD.WIDE.U32 R4, R5, R15, R12 ;  /* 0x0000000f05047225 */ /* 0x000fc600078e000c */
[----:B------:R-:W-:Y:S02]  /*0590*/  IADD3 R7, PT, PT, R7, R19, RZ ;  /* 0x0000001307077210 */ /* 0x000fe40007ffe0ff */
[----:B------:R-:W-:Y:S02]  /*05a0*/  IADD3 R5, PT, PT, R5, UR4, RZ ;  /* 0x0000000405057c10 */ /* 0x000fe4000fffe0ff */
[----:B------:R-:W-:-:S03]  /*05b0*/  LEA.HI.X R27, R6, UR9, R7, 0x2, P0 ;  /* 0x00000009061b7c11 */ /* 0x000fc600080f1407 */
[----:B------:R-:W-:Y:S02]  /*05c0*/  IMAD R5, R5, R14, RZ ;  /* 0x0000000e05057224 */ /* 0x000fe400078e02ff */
[----:B------:R-:W-:Y:S01]  /*05d0*/  IMAD.WIDE.U32 R22, R28, R15, R22 ;  /* 0x0000000f1c167225 */ /* 0x000fe200078e0016 */
[----:B------:R0:W5:Y:S03]  /*05e0*/  LDG.E.CONSTANT R16, desc[UR6][R26.64] ;  /* 0x000000061a107981 */ /* 0x000166000c1e9900 */
[----:B------:R-:W-:Y:S02]  /*05f0*/  IMAD R7, R24, R4, R5 ;  /* 0x0000000418077224 */ /* 0x000fe400078e0205 */
[----:B------:R-:W-:-:S05]  /*0600*/  IMAD.WIDE.U32 R4, R4, R14, R10 ;  /* 0x0000000e04047225 */ /* 0x000fca00078e000a */
[----:B------:R-:W-:Y:S01]  /*0610*/  IADD3 R7, PT, PT, R5, R7, RZ ;  /* 0x0000000705077210 */ /* 0x000fe20007ffe0ff */
[----:B------:R-:W-:Y:S01]  /*0620*/  IMAD R5, R23, R14, RZ ;  /* 0x0000000e17057224 */ /* 0x000fe200078e02ff */
[----:B------:R-:W-:Y:S01]  /*0630*/  LEA R6, P0, R4, UR8, 0x2 ;  /* 0x0000000804067c11 */ /* 0x000fe2000f8010ff */
[----:B------:R-:W5:Y:S02]  /*0640*/  LDG.E.CONSTANT R26, desc[UR6][R20.64+0x8] ;  /* 0x00000806141a7981 */ /* 0x000f64000c1e9900 */
[----:B------:R-:W-:Y:S01]  /*0650*/  IMAD R19, R22, R24, R5 ;  /* 0x0000001816137224 */ /* 0x000fe200078e0205 */
[----:B------:R-:W-:Y:S01]  /*0660*/  LEA.HI.X R7, R4, UR9, R7, 0x2, P0 ;  /* 0x0000000904077c11 */ /* 0x000fe200080f1407 */
[----:B------:R-:W-:-:S04]  /*0670*/  IMAD.WIDE.U32 R4, R22, R14, R10 ;  /* 0x0000000e16047225 */ /* 0x000fc800078e000a */
[----:B------:R1:W5:Y:S01]  /*0680*/  LDG.E.CONSTANT R8, desc[UR6][R6.64] ;  /* 0x0000000606087981 */ /* 0x000362000c1e9900 */
[C---:B------:R-:W-:Y:S02]  /*0690*/  LEA R22, P0, R4.reuse, UR8, 0x2 ;  /* 0x0000000804167c11 */ /* 0x040fe4000f8010ff */
[----:B------:R-:W-:Y:S02]  /*06a0*/  IADD3 R5, PT, PT, R5, R19, RZ ;  /* 0x0000001305057210 */ /* 0x000fe40007ffe0ff */
[----:B------:R-:W5:Y:S02]  /*06b0*/  LDG.E.CONSTANT R19, desc[UR6][R20.64+-0x8] ;  /* 0xfffff80614137981 */ /* 0x000f64000c1e9900 */
[----:B------:R-:W-:-:S05]  /*06c0*/  LEA.HI.X R23, R4, UR9, R5, 0x2, P0 ;  /* 0x0000000904177c11 */ /* 0x000fca00080f1405 */
[----:B------:R3:W5:Y:S01]  /*06d0*/  LDG.E.CONSTANT R0, desc[UR6][R22.64] ;  /* 0x0000000616007981 */ /* 0x000762000c1e9900 */
[----:B------:R-:W-:Y:S01]  /*06e0*/  IADD3 R4, PT, PT, R12, 0x2, RZ ;  /* 0x000000020c047810 */ /* 0x000fe20007ffe0ff */
[----:B------:R-:W-:-:S04]  /*06f0*/  IMAD.MOV.U32 R5, RZ, RZ, RZ ;  /* 0x000000ffff057224 */ /* 0x000fc800078e00ff */
[----:B------:R-:W-:-:S04]  /*0700*/  IMAD.WIDE.U32 R4, R28, R15, R4 ;  /* 0x0000000f1c047225 */ /* 0x000fc800078e0004 */
[----:B------:R-:W-:-:S04]  /*0710*/  IMAD R5, R5, R14, RZ ;  /* 0x0000000e05057224 */ /* 0x000fc800078e02ff */
[C---:B0-----:R-:W-:Y:S02]  /*0720*/  IMAD R27, R4.reuse, R24, R5 ;  /* 0x00000018041b7224 */ /* 0x041fe400078e0205 */
[----:B------:R-:W-:-:S05]  /*0730*/  IMAD.WIDE.U32 R4, R4, R14, R10 ;  /* 0x0000000e04047225 */ /* 0x000fca00078e000a */
[----:B------:R-:W-:Y:S02]  /*0740*/  IADD3 R5, PT, PT, R5, R27, RZ ;  /* 0x0000001b05057210 */ /* 0x000fe40007ffe0ff */
[----:B-1----:R-:W-:-:S04]  /*0750*/  LEA R6, P0, R4, UR8, 0x2 ;  /* 0x0000000804067c11 */ /* 0x002fc8000f8010ff */
[----:B------:R-:W-:Y:S02]  /*0760*/  LEA.HI.X R7, R4, UR9, R5, 0x2, P0 ;  /* 0x0000000904077c11 */ /* 0x000fe400080f1405 */
[----:B------:R-:W-:Y:S01]  /*0770*/  IADD3 R4, PT, PT, R28, -0x2, RZ ;  /* 0xfffffffe1c047810 */ /* 0x000fe20007ffe0ff */
[----:B--2---:R-:W-:-:S03]  /*0780*/  FADD R25, R25, R18 ;  /* 0x0000001219197221 */ /* 0x004fc60000000000 */
[----:B------:R-:W-:Y:S01]  /*0790*/  SHF.R.S32.HI R18, RZ, 0x1f, R4 ;  /* 0x0000001fff127819 */ /* 0x000fe20000011404 */
[----:B------:R-:W-:-:S04]  /*07a0*/  IMAD.WIDE.U32 R4, R4, R15, R12 ;  /* 0x0000000f04047225 */ /* 0x000fc800078e000c */
[----:B------:R-:W-:Y:S02]  /*07b0*/  IMAD R27, R18, R15, RZ ;  /* 0x0000000f121b7224 */ /* 0x000fe400078e02ff */
[----:B------:R0:W2:Y:S03]  /*07c0*/  LDG.E.CONSTANT R18, desc[UR6][R6.64] ;  /* 0x0000000606127981 */ /* 0x0000a6000c1e9900 */
[----:B------:R-:W-:Y:S01]  /*07d0*/  IADD3 R5, PT, PT, R5, R27, RZ ;  /* 0x0000001b05057210 */ /* 0x000fe20007ffe0ff */
[----:B---3--:R-:W-:-:S04]  /*07e0*/  FADD R25, R25, R9 ;  /* 0x0000000919197221 */ /* 0x008fc80000000000 */
[----:B------:R-:W-:-:S04]  /*07f0*/  IMAD R5, R5, R14, RZ ;  /* 0x0000000e05057224 */ /* 0x000fc800078e02ff */
[----:B------:R-:W-:Y:S02]  /*0800*/  IMAD R9, R24, R4, R5 ;  /* 0x0000000418097224 */ /* 0x000fe400078e0205 */
[----:B------:R-:W-:-:S05]  /*0810*/  IMAD.WIDE.U32 R4, R4, R14, R10 ;  /* 0x0000000e04047225 */ /* 0x000fca00078e000a */
[----:B------:R-:W-:Y:S02]  /*0820*/  IADD3 R5, PT, PT, R5, R9, RZ ;  /* 0x0000000905057210 */ /* 0x000fe40007ffe0ff */
[----:B------:R-:W-:-:S04]  /*0830*/  LEA R22, P0, R4, UR8, 0x2 ;  /* 0x0000000804167c11 */ /* 0x000fc8000f8010ff */
[----:B------:R-:W-:Y:S02]  /*0840*/  LEA.HI.X R23, R4, UR9, R5, 0x2, P0 ;  /* 0x0000000904177c11 */ /* 0x000fe400080f1405 */
[----:B------:R-:W-:-:S03]  /*0850*/  IADD3 R4, PT, PT, R28, 0x2, RZ ;  /* 0x000000021c047810 */ /* 0x000fc60007ffe0ff */
[----:B------:R-:W3:Y:S02]  /*0860*/  LDG.E.CONSTANT R9, desc[UR6][R22.64] ;  /* 0x0000000616097981 */ /* 0x000ee4000c1e9900 */
[----:B------:R-:W-:-:S05]  /*0870*/  IMAD.WIDE.U32 R4, R4, R15, R12 ;  /* 0x0000000f04047225 */ /* 0x000fca00078e000c */
[----:B------:R-:W-:-:S05]  /*0880*/  IADD3 R5, PT, PT, R5, UR4, RZ ;  /* 0x0000000405057c10 */ /* 0x000fca000fffe0ff */
[----:B------:R-:W-:-:S04]  /*0890*/  IMAD R5, R5, R14, RZ ;  /* 0x0000000e05057224 */ /* 0x000fc800078e02ff */
[----:B0-----:R-:W-:Y:S02]  /*08a0*/  IMAD R7, R24, R4, R5 ;  /* 0x0000000418077224 */ /* 0x001fe400078e0205 */
[----:B------:R-:W-:-:S04]  /*08b0*/  IMAD.WIDE.U32 R4, R4, R14, R10 ;  /* 0x0000000e04047225 */ /* 0x000fc800078e000a */
[----:B------:R-:W-:Y:S01]  /*08c0*/  IMAD.IADD R5, R5, 0x1, R7 ;  /* 0x0000000105057824 */ /* 0x000fe200078e0207 */
[----:B------:R-:W-:-:S04]  /*08d0*/  LEA R6, P0, R4, UR8, 0x2 ;  /* 0x0000000804067c11 */ /* 0x000fc8000f8010ff */
[----:B------:R-:W-:Y:S02]  /*08e0*/  LEA.HI.X R7, R4, UR9, R5, 0x2, P0 ;  /* 0x0000000904077c11 */ /* 0x000fe400080f1405 */
[----:B------:R-:W-:Y:S01]  /*08f0*/  IADD3 R4, PT, PT, R12, -0x3, RZ ;  /* 0xfffffffd0c047810 */ /* 0x000fe20007ffe0ff */
[----:B----4-:R-:W-:Y:S02]  /*0900*/  FADD R17, R25, R17 ;  /* 0x0000001119117221 */ /* 0x010fe40000000000 */
[----:B------:R5:W4:Y:S01]  /*0910*/  LDG.E.CONSTANT R6, desc[UR6][R6.64] ;  /* 0x0000000606067981 */ /* 0x000b22000c1e9900 */
[----:B------:R-:W-:-:S03]  /*0920*/  SHF.R.S32.HI R5, RZ, 0x1f, R4 ;  /* 0x0000001fff057819 */ /* 0x000fc60000011404 */
[----:B------:R-:W-:-:S04]  /*0930*/  IMAD.WIDE.U32 R4, R28, R15, R4 ;  /* 0x0000000f1c047225 */ /* 0x000fc800078e0004 */
[----:B------:R-:W-:Y:S02]  /*0940*/  IMAD R5, R5, R14, RZ ;  /* 0x0000000e05057224 */ /* 0x000fe400078e02ff */
[----:B-----5:R-:W-:Y:S02]  /*0950*/  FADD R7, R17, R16 ;  /* 0x0000001011077221 */ /* 0x020fe40000000000 */
[C---:B------:R-:W-:Y:S02]  /*0960*/  IMAD R17, R4.reuse, R24, R5 ;  /* 0x0000001804117224 */ /* 0x040fe400078e0205 */
[----:B------:R-:W-:-:S05]  /*0970*/  IMAD.WIDE.U32 R4, R4, R14, R10 ;  /* 0x0000000e04047225 */ /* 0x000fca00078e000a */
[----:B------:R-:W-:Y:S02]  /*0980*/  IADD3 R5, PT, PT, R5, R17, RZ ;  /* 0x0000001105057210 */ /* 0x000fe40007ffe0ff */
[C---:B------:R-:W-:Y:S01]  /*0990*/  LEA R22, P0, R4.reuse, UR8, 0x2 ;  /* 0x0000000804167c11 */ /* 0x040fe2000f8010ff */
[----:B------:R-:W-:Y:S01]  /*09a0*/  FADD R19, R19, R26 ;  /* 0x0000001a13137221 */ /* 0x000fe20000000000 */
[----:B------:R-:W-:Y:S02]  /*09b0*/  FADD R8, R7, R8 ;  /* 0x0000000807087221 */ /* 0x000fe40000000000 */
[----:B------:R-:W-:Y:S01]  /*09c0*/  LEA.HI.X R23, R4, UR9, R5, 0x2, P0 ;  /* 0x0000000904177c11 */ /* 0x000fe200080f1405 */
[----:B------:R-:W5:Y:S01]  /*09d0*/  LDG.E.CONSTANT R7, desc[UR6][R20.64+-0xc] ;  /* 0xfffff40614077981 */ /* 0x000f62000c1e9900 */
[----:B------:R-:W-:-:S03]  /*09e0*/  FADD R19, R19, R0 ;  /* 0x0000000013137221 */ /* 0x000fc60000000000 */
[----:B------:R-:W5:Y:S04]  /*09f0*/  LDG.E.CONSTANT R0, desc[UR6][R20.64+0xc] ;  /* 0x00000c0614007981 */ /* 0x000f68000c1e9900 */
[----:B------:R0:W4:Y:S01]  /*0a00*/  LDG.E.CONSTANT R22, desc[UR6][R22.64] ;  /* 0x0000000616167981 */ /* 0x000122000c1e9900 */
[----:B------:R-:W-:Y:S02]  /*0a10*/  IADD3 R16, PT, PT, R12, 0x3, RZ ;  /* 0x000000030c107810 */ /* 0x000fe40007ffe0ff */
[----:B------:R-:W-:-:S03]  /*0a20*/  MOV R17, RZ ;  /* 0x000000ff00117202 */ /* 0x000fc60000000f00 */
[----:B------:R-:W-:-:S04]  /*0a30*/  IMAD.WIDE.U32 R16, R28, R15, R16 ;  /* 0x0000000f1c107225 */ /* 0x000fc800078e0010 */
[----:B------:R-:W-:-:S04]  /*0a40*/  IMAD R5, R17, R14, RZ ;  /* 0x0000000e11057224 */ /* 0x000fc800078e02ff */
[C---:B------:R-:W-:Y:S02]  /*0a50*/  IMAD R5, R16.reuse, R24, R5 ;  /* 0x0000001810057224 */ /* 0x040fe400078e0205 */
[----:B------:R-:W-:-:S05]  /*0a60*/  IMAD.WIDE.U32 R16, R16, R14, R10 ;  /* 0x0000000e10107225 */ /* 0x000fca00078e000a */
[----:B------:R-:W-:Y:S02]  /*0a70*/  IADD3 R5, PT, PT, R17, R5, RZ ;  /* 0x0000000511057210 */ /* 0x000fe40007ffe0ff */
[----:B------:R-:W-:-:S04]  /*0a80*/  LEA R4, P0, R16, UR8, 0x2 ;  /* 0x0000000810047c11 */ /* 0x000fc8000f8010ff */
[----:B------:R-:W-:Y:S02]  /*0a90*/  LEA.HI.X R5, R16, UR9, R5, 0x2, P0 ;  /* 0x0000000910057c11 */ /* 0x000fe400080f1405 */
[----:B------:R-:W-:-:S04]  /*0aa0*/  IADD3 R16, PT, PT, R28, -0x3, RZ ;  /* 0xfffffffd1c107810 */ /* 0x000fc80007ffe0ff */
[----:B------:R-:W-:Y:S01]  /*0ab0*/  SHF.R.S32.HI R26, RZ, 0x1f, R16 ;  /* 0x0000001fff1a7819 */ /* 0x000fe20000011410 */
[-C--:B------:R-:W-:Y:S01]  /*0ac0*/  IMAD.WIDE.U32 R16, R16, R15.reuse, R12 ;  /* 0x0000000f10107225 */ /* 0x080fe200078e000c */
[----:B------:R-:W4:Y:S03]  /*0ad0*/  LDG.E.CONSTANT R5, desc[UR6][R4.64] ;  /* 0x0000000604057981 */ /* 0x000f26000c1e9900 */
[----:B0-----:R-:W-:-:S04]  /*0ae0*/  IMAD R23, R26, R15, RZ ;  /* 0x0000000f1a177224 */ /* 0x001fc800078e02ff */
[----:B------:R-:W-:Y:S02]  /*0af0*/  IMAD.IADD R17, R17, 0x1, R23 ;  /* 0x0000000111117824 */ /* 0x000fe400078e0217 */
[----:B------:R-:W4:Y:S02]  /*0b00*/  LDG.E.CONSTANT R23, desc[UR6][R20.64+0x10] ;  /* 0x0000100614177981 */ /* 0x000f24000c1e9900 */
[----:B------:R-:W-:Y:S02]  /*0b10*/  IMAD R17, R17, R14, RZ ;  /* 0x0000000e11117224 */ /* 0x000fe400078e02ff */
[----:B--2---:R-:W-:Y:S02]  /*0b20*/  FADD R18, R19, R18 ;  /* 0x0000001213127221 */ /* 0x004fe40000000000 */
[----:B------:R-:W-:Y:S02]  /*0b30*/  IMAD R19, R24, R16, R17 ;  /* 0x0000001018137224 */ /* 0x000fe400078e0211 */
[----:B------:R-:W-:-:S05]  /*0b40*/  IMAD.WIDE.U32 R16, R16, R14, R10 ;  /* 0x0000000e10107225 */ /* 0x000fca00078e000a */
[----:B------:R-:W-:Y:S02]  /*0b50*/  IADD3 R19, PT, PT, R17, R19, RZ ;  /* 0x0000001311137210 */ /* 0x000fe40007ffe0ff */
[----:B------:R-:W-:Y:S02]  /*0b60*/  IADD3 R17, PT, PT, R28, 0x3, RZ ;  /* 0x000000031c117810 */ /* 0x000fe40007ffe0ff */
[----:B------:R-:W-:-:S04]  /*0b70*/  LEA R26, P0, R16, UR8, 0x2 ;  /* 0x00000008101a7c11 */ /* 0x000fc8000f8010ff */
[----:B------:R-:W-:Y:S01]  /*0b80*/  LEA.HI.X R27, R16, UR9, R19, 0x2, P0 ;  /* 0x00000009101b7c11 */ /* 0x000fe200080f1413 */
[----:B------:R-:W-:-:S04]  /*0b90*/  IMAD.WIDE.U32 R16, R17, R15, R12 ;  /* 0x0000000f11107225 */ /* 0x000fc800078e000c */
[----:B------:R-:W2:Y:S01]  /*0ba0*/  LDG.E.CONSTANT R4, desc[UR6][R26.64] ;  /* 0x000000061a047981 */ /* 0x000ea2000c1e9900 */
[----:B------:R-:W-:-:S05]  /*0bb0*/  IADD3 R17, PT, PT, R17, UR4, RZ ;  /* 0x0000000411117c10 */ /* 0x000fca000fffe0ff */
[----:B------:R-:W-:-:S04]  /*0bc0*/  IMAD R17, R17, R14, RZ ;  /* 0x0000000e11117224 */ /* 0x000fc800078e02ff */
[----:B------:R-:W-:Y:S02]  /*0bd0*/  IMAD R19, R24, R16, R17 ;  /* 0x0000001018137224 */ /* 0x000fe400078e0211 */
[----:B---3--:R-:W-:Y:S01]  /*0be0*/  FADD R9, R18, R9 ;  /* 0x0000000912097221 */ /* 0x008fe20000000000 */
[----:B------:R-:W-:Y:S01]  /*0bf0*/  IMAD.WIDE.U32 R16, R16, R14, R10 ;  /* 0x0000000e10107225 */ /* 0x000fe200078e000a */
[----:B------:R-:W3:Y:S04]  /*0c00*/  LDG.E.CONSTANT R26, desc[UR6][R20.64+-0x10] ;  /* 0xfffff006141a7981 */ /* 0x000ee8000c1e9900 */
[----:B------:R-:W-:Y:S02]  /*0c10*/  IADD3 R17, PT, PT, R17, R19, RZ ;  /* 0x0000001311117210 */ /* 0x000fe40007ffe0ff */
[----:B------:R-:W-:-:S04]  /*0c20*/  LEA R18, P0, R16, UR8, 0x2 ;  /* 0x0000000810127c11 */ /* 0x000fc8000f8010ff */
[----:B------:R-:W-:Y:S02]  /*0c30*/  LEA.HI.X R19, R16, UR9, R17, 0x2, P0 ;  /* 0x0000000910137c11 */ /* 0x000fe400080f1411 */
[----:B------:R-:W-:-:S04]  /*0c40*/  IADD3 R16, PT, PT, R12, -0x4, RZ ;  /* 0xfffffffc0c107810 */ /* 0x000fc80007ffe0ff */
[----:B------:R-:W-:-:S03]  /*0c50*/  SHF.R.S32.HI R17, RZ, 0x1f, R16 ;  /* 0x0000001fff117819 */ /* 0x000fc60000011410 */
[----:B------:R-:W-:-:S04]  /*0c60*/  IMAD.WIDE.U32 R16, R28, R15, R16 ;  /* 0x0000000f1c107225 */ /* 0x000fc800078e0010 */
[----:B------:R-:W-:Y:S02]  /*0c70*/  IMAD R17, R17, R14, RZ ;  /* 0x0000000e11117224 */ /* 0x000fe400078e02ff */
[----:B-----5:R-:W-:Y:S02]  /*0c80*/  FADD R25, R7, R0 ;  /* 0x0000000007197221 */ /* 0x020fe40000000000 */
[----:B------:R0:W5:Y:S02]  /*0c90*/  LDG.E.CONSTANT R0, desc[UR6][R18.64] ;  /* 0x0000000612007981 */ /* 0x000164000c1e9900 */
[----:B----4-:R-:W-:Y:S01]  /*0ca0*/  FADD R22, R25, R22 ;  /* 0x0000001619167221 */ /* 0x010fe20000000000 */
[C---:B------:R-:W-:Y:S01]  /*0cb0*/  IMAD R25, R16.reuse, R24, R17 ;  /* 0x0000001810197224 */ /* 0x040fe200078e0211 */
[----:B------:R1:W4:Y:S01]  /*0cc0*/  LDG.E.CONSTANT R7, desc[UR6][R20.64] ;  /* 0x0000000614077981 */ /* 0x000322000c1e9900 */
[----:B------:R-:W-:Y:S01]  /*0cd0*/  IMAD.WIDE.U32 R16, R16, R14, R10 ;  /* 0x0000000e10107225 */ /* 0x000fe200078e000a */
[----:B0-----:R-:W-:-:S03]  /*0ce0*/  IADD3 R18, PT, PT, R12, 0x4, RZ ;  /* 0x000000040c127810 */ /* 0x001fc60007ffe0ff */
[----:B------:R-:W-:Y:S01]  /*0cf0*/  IMAD.MOV.U32 R19, RZ, RZ, RZ ;  /* 0x000000ffff137224 */ /* 0x000fe200078e00ff */
[----:B------:R-:W-:Y:S02]  /*0d00*/  IADD3 R17, PT, PT, R17, R25, RZ ;  /* 0x0000001911117210 */ /* 0x000fe40007ffe0ff */
[----:B-1----:R-:W-:Y:S01]  /*0d10*/  LEA R20, P0, R16, UR8, 0x2 ;  /* 0x0000000810147c11 */ /* 0x002fe2000f8010ff */
[----:B------:R-:W-:-:S03]  /*0d20*/  IMAD.WIDE.U32 R18, R28, R15, R18 ;  /* 0x0000000f1c127225 */ /* 0x000fc600078e0012 */
[----:B------:R-:W-:Y:S01]  /*0d30*/  LEA.HI.X R21, R16, UR9, R17, 0x2, P0 ;  /* 0x0000000910157c11 */ /* 0x000fe200080f1411 */
[----:B------:R-:W-:-:S04]  /*0d40*/  IMAD R17, R19, R14, RZ ;  /* 0x0000000e13117224 */ /* 0x000fc800078e02ff */
[C---:B------:R-:W-:Y:S01]  /*0d50*/  IMAD R17, R18.reuse, R24, R17 ;  /* 0x0000001812117224 */ /* 0x040fe200078e0211 */
[----:B------:R-:W4:Y:S01]  /*0d60*/  LDG.E.CONSTANT R20, desc[UR6][R20.64] ;  /* 0x0000000614147981 */ /* 0x000f22000c1e9900 */
[----:B------:R-:W-:-:S05]  /*0d70*/  IMAD.WIDE.U32 R18, R18, R14, R10 ;  /* 0x0000000e12127225 */ /* 0x000fca00078e000a */
[----:B------:R-:W-:Y:S02]  /*0d80*/  IADD3 R17, PT, PT, R19, R17, RZ ;  /* 0x0000001113117210 */ /* 0x000fe40007ffe0ff */
[----:B------:R-:W-:-:S04]  /*0d90*/  LEA R16, P0, R18, UR8, 0x2 ;  /* 0x0000000812107c11 */ /* 0x000fc8000f8010ff */
[----:B------:R-:W-:Y:S02]  /*0da0*/  LEA.HI.X R17, R18, UR9, R17, 0x2, P0 ;  /* 0x0000000912117c11 */ /* 0x000fe400080f1411 */
[----:B------:R-:W-:-:S03]  /*0db0*/  IADD3 R18, PT, PT, R28, -0x4, RZ ;  /* 0xfffffffc1c127810 */ /* 0x000fc60007ffe0ff */
[----:B------:R0:W4:Y:S01]  /*0dc0*/  LDG.E.CONSTANT R16, desc[UR6][R16.64] ;  /* 0x0000000610107981 */ /* 0x000122000c1e9900 */
[----:B------:R-:W-:Y:S02]  /*0dd0*/  SHF.R.S32.HI R19, RZ, 0x1f, R18 ;  /* 0x0000001fff137819 */ /* 0x000fe40000011412 */
[----:B------:R-:W-:-:S03]  /*0de0*/  IADD3 R28, PT, PT, R28, 0x4, RZ ;  /* 0x000000041c1c7810 */ /* 0x000fc60007ffe0ff */
[-C--:B------:R-:W-:Y:S02]  /*0df0*/  IMAD R25, R19, R15.reuse, RZ ;  /* 0x0000000f13197224 */ /* 0x080fe400078e02ff */
[----:B------:R-:W-:-:S04]  /*0e00*/  IMAD.WIDE.U32 R18, R18, R15, R12 ;  /* 0x0000000f12127225 */ /* 0x000fc800078e000c */
[----:B------:R-:W-:Y:S01]  /*0e10*/  IMAD.WIDE.U32 R12, R28, R15, R12 ;  /* 0x0000000f1c0c7225 */ /* 0x000fe200078e000c */
[----:B------:R-:W-:-:S05]  /*0e20*/  IADD3 R15, PT, PT, R19, R25, RZ ;  /* 0x00000019130f7210 */ /* 0x000fca0007ffe0ff */
[----:B------:R-:W-:Y:S01]  /*0e30*/  IMAD R19, R15, R14, RZ ;  /* 0x0000000e0f137224 */ /* 0x000fe200078e02ff */
[----:B------:R-:W-:-:S03]  /*0e40*/  IADD3 R15, PT, PT, R13, UR4, RZ ;  /* 0x000000040d0f7c10 */ /* 0x000fc6000fffe0ff */
[----:B------:R-:W-:Y:S02]  /*0e50*/  IMAD R13, R24, R18, R19 ;  /* 0x00000012180d7224 */ /* 0x000fe400078e0213 */
[----:B------:R-:W-:-:S04]  /*0e60*/  IMAD.WIDE.U32 R18, R18, R14, R10 ;  /* 0x0000000e12127225 */ /* 0x000fc800078e000a */
[-C--:B------:R-:W-:Y:S01]  /*0e70*/  IMAD R15, R15, R14.reuse, RZ ;  /* 0x0000000e0f0f7224 */ /* 0x080fe200078e02ff */
[----:B------:R-:W-:Y:S01]  /*0e80*/  IADD3 R13, PT, PT, R19, R13, RZ ;  /* 0x0000000d130d7210 */ /* 0x000fe20007ffe0ff */
[----:B------:R-:W-:Y:S01]  /*0e90*/  IMAD.WIDE.U32 R10, R12, R14, R10 ;  /* 0x0000000e0c0a7225 */ /* 0x000fe200078e000a */
[----:B------:R-:W-:-:S03]  /*0ea0*/  LEA R14, P0, R18, UR8, 0x2 ;  /* 0x00000008120e7c11 */ /* 0x000fc6000f8010ff */
[----:B0-----:R-:W-:Y:S01]  /*0eb0*/  IMAD R17, R24, R12, R15 ;  /* 0x0000000c18117224 */ /* 0x001fe200078e020f */
[----:B------:R-:W-:Y:S02]  /*0ec0*/  LEA.HI.X R15, R18, UR9, R13, 0x2, P0 ;  /* 0x00000009120f7c11 */ /* 0x000fe400080f140d */
[C---:B------:R-:W-:Y:S02]  /*0ed0*/  LEA R12, P0, R10.reuse, UR8, 0x2 ;  /* 0x000000080a0c7c11 */ /* 0x040fe4000f8010ff */
[----:B------:R-:W-:Y:S02]  /*0ee0*/  IADD3 R11, PT, PT, R11, R17, RZ ;  /* 0x000000110b0b7210 */ /* 0x000fe40007ffe0ff */
[----:B------:R-:W4:Y:S02]  /*0ef0*/  LDG.E.CONSTANT R15, desc[UR6][R14.64] ;  /* 0x000000060e0f7981 */ /* 0x000f24000c1e9900 */
[----:B------:R-:W-:-:S06]  /*0f00*/  LEA.HI.X R13, R10, UR9, R11, 0x2, P0 ;  /* 0x000000090a0d7c11 */ /* 0x000fcc00080f140b */
[----:B------:R-:W4:Y:S01]  /*0f10*/  LDG.E.CONSTANT R13, desc[UR6][R12.64] ;  /* 0x000000060c0d7981 */ /* 0x000f22000c1e9900 */
[----:B------:R-:W-:Y:S01]  /*0f20*/  FMUL R8, R8, 0.10000000149011611938 ;  /* 0x3dcccccd08087820 */ /* 0x000fe20000400000 */
[----:B------:R-:W-:Y:S01]  /*0f30*/  FADD R5, R22, R5 ;  /* 0x0000000516057221 */ /* 0x000fe20000000000 */
[----:B------:R-:W-:Y:S01]  /*0f40*/  FADD R6, R9, R6 ;  /* 0x0000000609067221 */ /* 0x000fe20000000000 */
[----:B------:R-:W-:-:S04]  /*0f50*/  IADD3 R2, P0, PT, R2, UR10, RZ ;  /* 0x0000000a02027c10 */ /* 0x000fc8000ff1e0ff */
[----:B------:R-:W-:Y:S01]  /*0f60*/  IADD3.X R3, PT, PT, R3, UR11, RZ, P0, !PT ;  /* 0x0000000b03037c10 */ /* 0x000fe200087fe4ff */
[----:B--2---:R-:W-:Y:S01]  /*0f70*/  FADD R5, R5, R4 ;  /* 0x0000000405057221 */ /* 0x004fe20000000000 */
[----:B---3--:R-:W-:-:S03]  /*0f80*/  FADD R23, R26, R23 ;  /* 0x000000171a177221 */ /* 0x008fc60000000000 */
[----:B-----5:R-:W-:Y:S01]  /*0f90*/  FADD R5, R5, R0 ;  /* 0x0000000005057221 */ /* 0x020fe20000000000 */
[----:B----4-:R-:W-:-:S04]  /*0fa0*/  FFMA R7, R7, 0.5, R8 ;  /* 0x3f00000007077823 */ /* 0x010fc80000000008 */
[----:B------:R-:W-:-:S04]  /*0fb0*/  FFMA R6, R6, 0.050000000745058059692, R7 ;  /* 0x3d4ccccd06067823 */ /* 0x000fc80000000007 */
[----:B------:R-:W-:Y:S01]  /*0fc0*/  FFMA R5, R5, 0.025000000372529029846, R6 ;  /* 0x3ccccccd05057823 */ /* 0x000fe20000000006 */
[----:B------:R-:W-:-:S04]  /*0fd0*/  FADD R23, R23, R20 ;  /* 0x0000001417177221 */ /* 0x000fc80000000000 */
[----:B------:R-:W-:-:S04]  /*0fe0*/  FADD R16, R23, R16 ;  /* 0x0000001017107221 */ /* 0x000fc80000000000 */
[----:B------:R-:W-:-:S04]  /*0ff0*/  FADD R16, R16, R15 ;  /* 0x0000000f10107221 */ /* 0x000fc80000000000 */
[----:B------:R-:W-:-:S04]  /*1000*/  FADD R16, R16, R13 ;  /* 0x0000000d10107221 */ /* 0x000fc80000000000 */
[----:B------:R-:W-:-:S05]  /*1010*/  FFMA R5, R16, 0.012500000186264514923, R5 ;  /* 0x3c4ccccd10057823 */ /* 0x000fca0000000005 */
[----:B------:R-:W-:Y:S01]  /*1020*/  STG.E desc[UR6][R2.64], R5 ;  /* 0x0000000502007986 */ /* 0x000fe2000c101906 */
[----:B------:R-:W-:Y:S05]  /*1030*/  EXIT ;  /* 0x000000000000794d */ /* 0x000fea0003800000 */
.L_x_1:
[----:B------:R-:W-:-:S00]  /*1040*/  BRA `(.L_x_1) ;  /* 0xfffffffc00fc7947 */ /* 0x000fc0000383ffff */
[----:B------:R-:W-:-:S00]  /*1050*/  NOP ;  /* 0x0000000000007918 */ /* 0x000fc00000000000 */
        /* <DEDUP_REMOVED lines=10> */
.L_x_2:


//--------------------- .nv.shared.reserved.0     --------------------------
	.section	.nv.shared.reserved.0,"aw",@nobits
	.weak		__nv_reservedSMEM_offset_0_alias
	.size		__nv_reservedSMEM_offset_0_alias, 0, 64
	.other		__nv_reservedSMEM_offset_0_alias,@"STO_CUDA_RESERVED_SHARED STV_DEFAULT"
__nv_reservedSMEM_offset_0_alias:
	.zero		0
	.zero		64


//--------------------- .nv.constant0._Z20stencil25_kernel_refPKfPfiii --------------------------
	.section	.nv.constant0._Z20stencil25_kernel_refPKfPfiii,"a",@progbits
	.sectionflags	@""
	.align	4
.nv.constant0._Z20stencil25_kernel_refPKfPfiii:
	.zero		924


//--------------------- SYMBOLS --------------------------

	.type		.nv.reservedSmem.offset0,@object
	.size		.nv.reservedSmem.offset0,0x4
